//
// Generated by NVIDIA NVVM Compiler
//
// Compiler Build ID: CL-36424714
// Cuda compilation tools, release 13.0, V13.0.88
// Based on NVVM 20.0.0
//

.version 9.0
.target sm_100
.address_size 64

	// .globl	_Z9init_zeroPd

.visible .entry _Z9init_zeroPd(
	.param .u64 .ptr .align 1 _Z9init_zeroPd_param_0
)
{
	.reg .b32 	%r<2>;
	.reg .b64 	%rd<6>;

	ld.param.u64 	%rd1, [_Z9init_zeroPd_param_0];
	cvta.to.global.u64 	%rd2, %rd1;
	mov.u32 	%r1, %ctaid.x;
	mul.wide.u32 	%rd3, %r1, 8;
	add.s64 	%rd4, %rd2, %rd3;
	mov.b64 	%rd5, 0;
	st.global.u64 	[%rd4], %rd5;
	ret;

}
	// .globl	_Z10randomWalkPdS_
.visible .entry _Z10randomWalkPdS_(
	.param .u64 .ptr .align 1 _Z10randomWalkPdS__param_0,
	.param .u64 .ptr .align 1 _Z10randomWalkPdS__param_1
)
{
	.reg .b32 	%r<2>;
	.reg .b64 	%rd<8>;
	.reg .b64 	%fd<5>;

	ld.param.u64 	%rd1, [_Z10randomWalkPdS__param_0];
	ld.param.u64 	%rd2, [_Z10randomWalkPdS__param_1];
	cvta.to.global.u64 	%rd3, %rd2;
	cvta.to.global.u64 	%rd4, %rd1;
	mov.u32 	%r1, %ctaid.x;
	mul.wide.u32 	%rd5, %r1, 8;
	add.s64 	%rd6, %rd4, %rd5;
	ld.global.f64 	%fd1, [%rd6];
	add.s64 	%rd7, %rd3, %rd5;
	ld.global.f64 	%fd2, [%rd7];
	fma.rn.f64 	%fd3, %fd2, 0d4000000000000000, %fd1;
	add.f64 	%fd4, %fd3, 0dBFF0000000000000;
	st.global.f64 	[%rd6], %fd4;
	ret;

}


// ===== COMPILED SASS (sm_100) =====

	.target	sm_100

	.elftype	@"ET_EXEC"


//--------------------- .note.nv.tkinfo           --------------------------
	.section	.note.nv.tkinfo,"",@"SHT_NOTE"
	.sectionflags	@"SHF_NOTE_NV_TKINFO"
	.tkinfo
        /*0018*/ 	.word	0x00000002
        /*0030*/ 	.string	""
        /*0030*/ 	.string	"ptxas"
        /*0030*/ 	.string	"Cuda compilation tools, release 13.0, V13.0.88"
        /*0030*/ 	.string	"Build cuda_13.0.r13.0/compiler.36424714_0"
        /*0030*/ 	.string	"-arch sm_100 -m 64 "



//--------------------- .note.nv.cuinfo           --------------------------
	.section	.note.nv.cuinfo,"",@"SHT_NOTE"
	.sectionflags	@"SHF_NOTE_NV_CUINFO"
        /*0018*/ 	.short	0x0002
        /*001a*/ 	.short	0x0064
        /*001c*/ 	.short	0x0082
	.zero		2


//--------------------- .nv.info                  --------------------------
	.section	.nv.info,"",@"SHT_CUDA_INFO"
	.align	4


	//----- nvinfo : EIATTR_REGCOUNT
	.align		4
        /*0000*/ 	.byte	0x04, 0x2f
        /*0002*/ 	.short	(.L_1 - .L_0)
	.align		4
.L_0:
        /*0004*/ 	.word	index@(_Z9init_zeroPd)
        /*0008*/ 	.word	0x00000008


	//----- nvinfo : EIATTR_FRAME_SIZE
	.align		4
.L_1:
        /*000c*/ 	.byte	0x04, 0x11
        /*000e*/ 	.short	(.L_3 - .L_2)
	.align		4
.L_2:
        /*0010*/ 	.word	index@(_Z9init_zeroPd)
        /*0014*/ 	.word	0x00000000


	//----- nvinfo : EIATTR_REGCOUNT
	.align		4
.L_3:
        /*0018*/ 	.byte	0x04, 0x2f
        /*001a*/ 	.short	(.L_5 - .L_4)
	.align		4
.L_4:
        /*001c*/ 	.word	index@(_Z10randomWalkPdS_)
        /*0020*/ 	.word	0x0000000a


	//----- nvinfo : EIATTR_FRAME_SIZE
	.align		4
.L_5:
        /*0024*/ 	.byte	0x04, 0x11
        /*0026*/ 	.short	(.L_7 - .L_6)
	.align		4
.L_6:
        /*0028*/ 	.word	index@(_Z10randomWalkPdS_)
        /*002c*/ 	.word	0x00000000


	//----- nvinfo : EIATTR_MIN_STACK_SIZE
	.align		4
.L_7:
        /*0030*/ 	.byte	0x04, 0x12
        /*0032*/ 	.short	(.L_9 - .L_8)
	.align		4
.L_8:
        /*0034*/ 	.word	index@(_Z10randomWalkPdS_)
        /*0038*/ 	.word	0x00000000


	//----- nvinfo : EIATTR_MIN_STACK_SIZE
	.align		4
.L_9:
        /*003c*/ 	.byte	0x04, 0x12
        /*003e*/ 	.short	(.L_11 - .L_10)
	.align		4
.L_10:
        /*0040*/ 	.word	index@(_Z9init_zeroPd)
        /*0044*/ 	.word	0x00000000
.L_11:


//--------------------- .nv.compat                --------------------------
	.section	.nv.compat,"",@"SHT_CUDA_COMPAT_INFO"
	.align	4
        /*0000*/ 	.byte	0x02, 0x09, 0x00, 0x00, 0x02, 0x02, 0x01, 0x00, 0x02, 0x05, 0x05, 0x00, 0x03, 0x07, 0x01, 0x01
        /*0010*/ 	.byte	0x02, 0x03, 0x00, 0x00, 0x02, 0x06, 0x01, 0x00, 0x04, 0x0b, 0x08, 0x00, 0x01, 0x00, 0x00, 0x00
        /*0020*/ 	.byte	0x00, 0x00, 0x00, 0x00


//--------------------- .nv.info._Z10randomWalkPdS_ --------------------------
	.section	.nv.info._Z10randomWalkPdS_,"",@"SHT_CUDA_INFO"
	.sectionflags	@""
	.align	4


	//----- nvinfo : EIATTR_CUDA_API_VERSION
	.align		4
        /*0000*/ 	.byte	0x04, 0x37
        /*0002*/ 	.short	(.L_13 - .L_12)
.L_12:
        /*0004*/ 	.word	0x00000082


	//----- nvinfo : EIATTR_KPARAM_INFO
	.align		4
.L_13:
        /*0008*/ 	.byte	0x04, 0x17
        /*000a*/ 	.short	(.L_15 - .L_14)
.L_14:
        /*000c*/ 	.word	0x00000000
        /*0010*/ 	.short	0x0001
        /*0012*/ 	.short	0x0008
        /*0014*/ 	.byte	0x00, 0xf5, 0x21, 0x00


	//----- nvinfo : EIATTR_KPARAM_INFO
	.align		4
.L_15:
        /*0018*/ 	.byte	0x04, 0x17
        /*001a*/ 	.short	(.L_17 - .L_16)
.L_16:
        /*001c*/ 	.word	0x00000000
        /*0020*/ 	.short	0x0000
        /*0022*/ 	.short	0x0000
        /*0024*/ 	.byte	0x00, 0xf5, 0x21, 0x00


	//----- nvinfo : EIATTR_SPARSE_MMA_MASK
	.align		4
.L_17:
        /*0028*/ 	.byte	0x03, 0x50
        /*002a*/ 	.short	0x0000


	//----- nvinfo : EIATTR_MAXREG_COUNT
	.align		4
        /*002c*/ 	.byte	0x03, 0x1b
        /*002e*/ 	.short	0x00ff


	//----- nvinfo : EIATTR_MERCURY_ISA_VERSION
	.align		4
        /*0030*/ 	.byte	0x03, 0x5f
        /*0032*/ 	.short	0x0101


	//----- nvinfo : EIATTR_VRC_CTA_INIT_COUNT
	.align		4
        /*0034*/ 	.byte	0x02, 0x4a
	.zero		1
	.zero		1


	//----- nvinfo : EIATTR_EXIT_INSTR_OFFSETS
	.align		4
        /*0038*/ 	.byte	0x04, 0x1c
        /*003a*/ 	.short	(.L_19 - .L_18)


	//   ....[0]....
.L_18:
        /*003c*/ 	.word	0x000000c0


	//----- nvinfo : EIATTR_CBANK_PARAM_SIZE
	.align		4
.L_19:
        /*0040*/ 	.byte	0x03, 0x19
        /*0042*/ 	.short	0x0010


	//----- nvinfo : EIATTR_PARAM_CBANK
	.align		4
        /*0044*/ 	.byte	0x04, 0x0a
        /*0046*/ 	.short	(.L_21 - .L_20)
	.align		4
.L_20:
        /*0048*/ 	.word	index@(.nv.constant0._Z10randomWalkPdS_)
        /*004c*/ 	.short	0x0380
        /*004e*/ 	.short	0x0010


	//----- nvinfo : EIATTR_SW_WAR
	.align		4
.L_21:
        /*0050*/ 	.byte	0x04, 0x36
        /*0052*/ 	.short	(.L_23 - .L_22)
.L_22:
        /*0054*/ 	.word	0x00000008
.L_23:


//--------------------- .nv.info._Z9init_zeroPd   --------------------------
	.section	.nv.info._Z9init_zeroPd,"",@"SHT_CUDA_INFO"
	.sectionflags	@""
	.align	4


	//----- nvinfo : EIATTR_CUDA_API_VERSION
	.align		4
        /*0000*/ 	.byte	0x04, 0x37
        /*0002*/ 	.short	(.L_25 - .L_24)
.L_24:
        /*0004*/ 	.word	0x00000082


	//----- nvinfo : EIATTR_KPARAM_INFO
	.align		4
.L_25:
        /*0008*/ 	.byte	0x04, 0x17
        /*000a*/ 	.short	(.L_27 - .L_26)
.L_26:
        /*000c*/ 	.word	0x00000000
        /*0010*/ 	.short	0x0000
        /*0012*/ 	.short	0x0000
        /*0014*/ 	.byte	0x00, 0xf5, 0x21, 0x00


	//----- nvinfo : EIATTR_SPARSE_MMA_MASK
	.align		4
.L_27:
        /*0018*/ 	.byte	0x03, 0x50
        /*001a*/ 	.short	0x0000


	//----- nvinfo : EIATTR_MAXREG_COUNT
	.align		4
        /*001c*/ 	.byte	0x03, 0x1b
        /*001e*/ 	.short	0x00ff


	//----- nvinfo : EIATTR_MERCURY_ISA_VERSION
	.align		4
        /*0020*/ 	.byte	0x03, 0x5f
        /*0022*/ 	.short	0x0101


	//----- nvinfo : EIATTR_VRC_CTA_INIT_COUNT
	.align		4
        /*0024*/ 	.byte	0x02, 0x4a
	.zero		1
	.zero		1


	//----- nvinfo : EIATTR_EXIT_INSTR_OFFSETS
	.align		4
        /*0028*/ 	.byte	0x04, 0x1c
        /*002a*/ 	.short	(.L_29 - .L_28)


	//   ....[0]....
.L_28:
        /*002c*/ 	.word	0x00000060


	//----- nvinfo : EIATTR_CBANK_PARAM_SIZE
	.align		4
.L_29:
        /*0030*/ 	.byte	0x03, 0x19
        /*0032*/ 	.short	0x0008


	//----- nvinfo : EIATTR_PARAM_CBANK
	.align		4
        /*0034*/ 	.byte	0x04, 0x0a
        /*0036*/ 	.short	(.L_31 - .L_30)
	.align		4
.L_30:
        /*0038*/ 	.word	index@(.nv.constant0._Z9init_zeroPd)
        /*003c*/ 	.short	0x0380
        /*003e*/ 	.short	0x0008


	//----- nvinfo : EIATTR_SW_WAR
	.align		4
.L_31:
        /*0040*/ 	.byte	0x04, 0x36
        /*0042*/ 	.short	(.L_33 - .L_32)
.L_32:
        /*0044*/ 	.word	0x00000008
.L_33:


//--------------------- .nv.callgraph             --------------------------
	.section	.nv.callgraph,"",@"SHT_CUDA_CALLGRAPH"
	.align	4
	.sectionentsize	8
	.align		4
        /*0000*/ 	.word	0x00000000
	.align		4
        /*0004*/ 	.word	0xffffffff
	.align		4
        /*0008*/ 	.word	0x00000000
	.align		4
        /*000c*/ 	.word	0xfffffffe
	.align		4
        /*0010*/ 	.word	0x00000000
	.align		4
        /*0014*/ 	.word	0xfffffffd
	.align		4
        /*0018*/ 	.word	0x00000000
	.align		4
        /*001c*/ 	.word	0xfffffffc


//--------------------- .text._Z10randomWalkPdS_  --------------------------
	.section	.text._Z10randomWalkPdS_,"ax",@progbits
	.align	128
        .global         _Z10randomWalkPdS_
        .type           _Z10randomWalkPdS_,@function
        .size           _Z10randomWalkPdS_,(.L_x_2 - _Z10randomWalkPdS_)
        .other          _Z10randomWalkPdS_,@"STO_CUDA_ENTRY STV_DEFAULT"
_Z10randomWalkPdS_:
.text._Z10randomWalkPdS_:
[----:B------:R-:W-:Y:S01]  /*0000*/  LDC R1, c[0x0][0x37c] ;  /* 0x0000df00ff017b82 */ /* 0x000fe20000000800 */
[----:B------:R-:W0:Y:S07]  /*0010*/  S2R R5, SR_CTAID.X ;  /* 0x0000000000057919 */ /* 0x000e2e0000002500 */
[----:B------:R-:W0:Y:S01]  /*0020*/  LDC.64 R6, c[0x0][0x388] ;  /* 0x0000e200ff067b82 */ /* 0x000e220000000a00 */
[----:B------:R-:W1:Y:S07]  /*0030*/  LDCU.64 UR4, c[0x0][0x358] ;  /* 0x00006b00ff0477ac */ /* 0x000e6e0008000a00 */
[----:B------:R-:W2:Y:S01]  /*0040*/  LDC.64 R2, c[0x0][0x380] ;  /* 0x0000e000ff027b82 */ /* 0x000ea20000000a00 */
[----:B0-----:R-:W-:-:S04]  /*0050*/  IMAD.WIDE.U32 R6, R5, 0x8, R6 ;  /* 0x0000000805067825 */ /* 0x001fc800078e0006 */
[----:B--2---:R-:W-:Y:S02]  /*0060*/  IMAD.WIDE.U32 R2, R5, 0x8, R2 ;  /* 0x0000000805027825 */ /* 0x004fe400078e0002 */
[----:B-1----:R-:W2:Y:S04]  /*0070*/  LDG.E.64 R6, desc[UR4][R6.64] ;  /* 0x0000000406067981 */ /* 0x002ea8000c1e1b00 */
[----:B------:R-:W2:Y:S02]  /*0080*/  LDG.E.64 R4, desc[UR4][R2.64] ;  /* 0x0000000402047981 */ /* 0x000ea4000c1e1b00 */
[----:B--2---:R-:W-:-:S08]  /*0090*/  DFMA R4, R6, 2, R4 ;  /* 0x400000000604782b */ /* 0x004fd00000000004 */
[----:B------:R-:W-:-:S07]  /*00a0*/  DADD R4, R4, -1 ;  /* 0xbff0000004047429 */ /* 0x000fce0000000000 */
[----:B------:R-:W-:Y:S01]  /*00b0*/  STG.E.64 desc[UR4][R2.64], R4 ;  /* 0x0000000402007986 */ /* 0x000fe2000c101b04 */
[----:B------:R-:W-:Y:S05]  /*00c0*/  EXIT ;  /* 0x000000000000794d */ /* 0x000fea0003800000 */
.L_x_0:
[----:B------:R-:W-:-:S00]  /*00d0*/  BRA `(.L_x_0) ;  /* 0xfffffffc00fc7947 */ /* 0x000fc0000383ffff */
[----:B------:R-:W-:-:S00]  /*00e0*/  NOP ;  /* 0x0000000000007918 */ /* 0x000fc00000000000 */
        /* <DEDUP_REMOVED lines=9> */
.L_x_2:


//--------------------- .text._Z9init_zeroPd      --------------------------
	.section	.text._Z9init_zeroPd,"ax",@progbits
	.align	128
        .global         _Z9init_zeroPd
        .type           _Z9init_zeroPd,@function
        .size           _Z9init_zeroPd,(.L_x_3 - _Z9init_zeroPd)
        .other          _Z9init_zeroPd,@"STO_CUDA_ENTRY STV_DEFAULT"
_Z9init_zeroPd:
.text._Z9init_zeroPd:
[----:B------:R-:W-:Y:S01]  /*0000*/  LDC R1, c[0x0][0x37c] ;  /* 0x0000df00ff017b82 */ /* 0x000fe20000000800 */
[----:B------:R-:W0:Y:S07]  /*0010*/  S2R R5, SR_CTAID.X ;  /* 0x0000000000057919 */ /* 0x000e2e0000002500 */
[----:B------:R-:W0:Y:S01]  /*0020*/  LDC.64 R2, c[0x0][0x380] ;  /* 0x0000e000ff027b82 */ /* 0x000e220000000a00 */
[----:B------:R-:W1:Y:S01]  /*0030*/  LDCU.64 UR4, c[0x0][0x358] ;  /* 0x00006b00ff0477ac */ /* 0x000e620008000a00 */
[----:B0-----:R-:W-:-:S05]  /*0040*/  IMAD.WIDE.U32 R2, R5, 0x8, R2 ;  /* 0x0000000805027825 */ /* 0x001fca00078e0002 */
[----:B-1----:R-:W-:Y:S01]  /*0050*/  STG.E.64 desc[UR4][R2.64], RZ ;  /* 0x000000ff02007986 */ /* 0x002fe2000c101b04 */
[----:B------:R-:W-:Y:S05]  /*0060*/  EXIT ;  /* 0x000000000000794d */ /* 0x000fea0003800000 */
.L_x_1:
        /* <DEDUP_REMOVED lines=9> */
.L_x_3:


//--------------------- .nv.shared.reserved.0     --------------------------
	.section	.nv.shared.reserved.0,"aw",@nobits
	.weak		__nv_reservedSMEM_offset_0_alias
	.size		__nv_reservedSMEM_offset_0_alias, 0, 64
	.other		__nv_reservedSMEM_offset_0_alias,@"STO_CUDA_RESERVED_SHARED STV_DEFAULT"
__nv_reservedSMEM_offset_0_alias:
	.zero		0
	.zero		64


//--------------------- .nv.constant0._Z10randomWalkPdS_ --------------------------
	.section	.nv.constant0._Z10randomWalkPdS_,"a",@progbits
	.sectionflags	@""
	.align	4
.nv.constant0._Z10randomWalkPdS_:
	.zero		912


//--------------------- .nv.constant0._Z9init_zeroPd --------------------------
	.section	.nv.constant0._Z9init_zeroPd,"a",@progbits
	.sectionflags	@""
	.align	4
.nv.constant0._Z9init_zeroPd:
	.zero		904


//--------------------- SYMBOLS --------------------------

	.type		.nv.reservedSmem.offset0,@object
	.size		.nv.reservedSmem.offset0,0x4
